	.headerflags	@"EF_CUDA_TEXMODE_UNIFIED EF_CUDA_64BIT_ADDRESS EF_CUDA_ACCELERATORS EF_CUDA_SM90 EF_CUDA_VIRTUAL_SM(EF_CUDA_SM90)"
	.elftype	@"ET_EXEC"


//--------------------- .nv.info                  --------------------------
	.section	.nv.info,"",@"SHT_CUDA_INFO"
	.align	4


	//----- nvinfo : EIATTR_REGCOUNT
	.align		4
        /*0000*/ 	.byte	0x04, 0x2f
        /*0002*/ 	.short	(.L_1 - .L_0)
	.align		4
.L_0:
        /*0004*/ 	.word	index@(triton_poi_fused_clone_view_1)
        /*0008*/ 	.word	0x0000000c


	//----- nvinfo : EIATTR_MIN_STACK_SIZE
	.align		4
.L_1:
        /*000c*/ 	.byte	0x04, 0x12
        /*000e*/ 	.short	(.L_3 - .L_2)
	.align		4
.L_2:
        /*0010*/ 	.word	index@(triton_poi_fused_clone_view_1)
        /*0014*/ 	.word	0x00000000


	//----- nvinfo : EIATTR_FRAME_SIZE
	.align		4
.L_3:
        /*0018*/ 	.byte	0x04, 0x11
        /*001a*/ 	.short	(.L_5 - .L_4)
	.align		4
.L_4:
        /*001c*/ 	.word	index@(triton_poi_fused_clone_view_1)
        /*0020*/ 	.word	0x00000000


	//----- nvinfo : EIATTR_MIN_STACK_SIZE
	.align		4
.L_5:
        /*0024*/ 	.byte	0x04, 0x12
        /*0026*/ 	.short	(.L_7 - .L_6)
	.align		4
.L_6:
        /*0028*/ 	.word	index@(triton_poi_fused_clone_view_1)
        /*002c*/ 	.word	0x00000000
.L_7:


//--------------------- .nv.info.triton_poi_fused_clone_view_1 --------------------------
	.section	.nv.info.triton_poi_fused_clone_view_1,"",@"SHT_CUDA_INFO"
	.sectionflags	@""
	.align	4


	//----- nvinfo : EIATTR_CUDA_API_VERSION
	.align		4
        /*0000*/ 	.byte	0x04, 0x37
        /*0002*/ 	.short	(.L_9 - .L_8)
.L_8:
        /*0004*/ 	.word	0x0000007c


	//----- nvinfo : EIATTR_KPARAM_INFO
	.align		4
.L_9:
        /*0008*/ 	.byte	0x04, 0x17
        /*000a*/ 	.short	(.L_11 - .L_10)
.L_10:
        /*000c*/ 	.word	0x00000000
        /*0010*/ 	.short	0x0002
        /*0012*/ 	.short	0x0010
        /*0014*/ 	.byte	0x00, 0xf0, 0x11, 0x00


	//----- nvinfo : EIATTR_KPARAM_INFO
	.align		4
.L_11:
        /*0018*/ 	.byte	0x04, 0x17
        /*001a*/ 	.short	(.L_13 - .L_12)
.L_12:
        /*001c*/ 	.word	0x00000000
        /*0020*/ 	.short	0x0001
        /*0022*/ 	.short	0x0008
        /*0024*/ 	.byte	0x00, 0xf4, 0x21, 0x00


	//----- nvinfo : EIATTR_KPARAM_INFO
	.align		4
.L_13:
        /*0028*/ 	.byte	0x04, 0x17
        /*002a*/ 	.short	(.L_15 - .L_14)
.L_14:
        /*002c*/ 	.word	0x00000000
        /*0030*/ 	.short	0x0000
        /*0032*/ 	.short	0x0000
        /*0034*/ 	.byte	0x00, 0xf4, 0x21, 0x00


	//----- nvinfo : EIATTR_SPARSE_MMA_MASK
	.align		4
.L_15:
        /*0038*/ 	.byte	0x03, 0x50
        /*003a*/ 	.short	0x0000


	//----- nvinfo : EIATTR_MAXREG_COUNT
	.align		4
        /*003c*/ 	.byte	0x03, 0x1b
        /*003e*/ 	.short	0x00ff


	//----- nvinfo : EIATTR_EXIT_INSTR_OFFSETS
	.align		4
        /*0040*/ 	.byte	0x04, 0x1c
        /*0042*/ 	.short	(.L_17 - .L_16)


	//   ....[0]....
.L_16:
        /*0044*/ 	.word	0x00000150


	//----- nvinfo : EIATTR_REQNTID
	.align		4
.L_17:
        /*0048*/ 	.byte	0x04, 0x10
        /*004a*/ 	.short	(.L_19 - .L_18)
.L_18:
        /*004c*/ 	.word	0x00000100
        /*0050*/ 	.word	0x00000001
        /*0054*/ 	.word	0x00000001


	//----- nvinfo : EIATTR_CBANK_PARAM_SIZE
	.align		4
.L_19:
        /*0058*/ 	.byte	0x03, 0x19
        /*005a*/ 	.short	0x0014


	//----- nvinfo : EIATTR_PARAM_CBANK
	.align		4
        /*005c*/ 	.byte	0x04, 0x0a
        /*005e*/ 	.short	(.L_21 - .L_20)
	.align		4
.L_20:
        /*0060*/ 	.word	index@(.nv.constant0.triton_poi_fused_clone_view_1)
        /*0064*/ 	.short	0x0210
        /*0066*/ 	.short	0x0014


	//----- nvinfo : EIATTR_SW_WAR
	.align		4
.L_21:
        /*0068*/ 	.byte	0x04, 0x36
        /*006a*/ 	.short	(.L_23 - .L_22)
.L_22:
        /*006c*/ 	.word	0x00000008
.L_23:


//--------------------- .nv.callgraph             --------------------------
	.section	.nv.callgraph,"",@"SHT_CUDA_CALLGRAPH"
	.align	4
	.sectionentsize	8
	.align		4
        /*0000*/ 	.word	0x00000000
	.align		4
        /*0004*/ 	.word	0xffffffff
	.align		4
        /*0008*/ 	.word	0x00000000
	.align		4
        /*000c*/ 	.word	0xfffffffe
	.align		4
        /*0010*/ 	.word	0x00000000
	.align		4
        /*0014*/ 	.word	0xfffffffd
	.align		4
        /*0018*/ 	.word	0x00000000
	.align		4
        /*001c*/ 	.word	0xfffffffc


//--------------------- .text.triton_poi_fused_clone_view_1 --------------------------
	.section	.text.triton_poi_fused_clone_view_1,"ax",@progbits
	.align	128
        .global         triton_poi_fused_clone_view_1
        .type           triton_poi_fused_clone_view_1,@function
        .size           triton_poi_fused_clone_view_1,(.L_x_1 - triton_poi_fused_clone_view_1)
        .other          triton_poi_fused_clone_view_1,@"STO_CUDA_ENTRY STV_DEFAULT"
triton_poi_fused_clone_view_1:
.text.triton_poi_fused_clone_view_1:
[----:B------:R-:W-:Y:S01]  /*0000*/  LDC R1, c[0x0][0x28] ;  /* 0x00000a00ff017b82 */ /* 0x000fe20000000800 */
[----:B------:R-:W1:Y:S01]  /*0010*/  S2R R0, SR_TID.X ;  /* 0x0000000000007919 */ /* 0x000e620000002100 */
[----:B------:R-:W-:-:S06]  /*0020*/  HFMA2.MMA R6, -RZ, RZ, 0, 0 ;  /* 0x00000000ff067435 */ /* 0x000fcc00000001ff */
[----:B------:R-:W2:Y:S01]  /*0030*/  LDC.64 R4, c[0x0][0x218] ;  /* 0x00008600ff047b82 */ /* 0x000ea20000000a00 */
[----:B------:R-:W-:Y:S01]  /*0040*/  ULDC.64 UR4, c[0x0][0x208] ;  /* 0x0000820000047ab9 */ /* 0x000fe20000000a00 */
[----:B------:R-:W3:Y:S06]  /*0050*/  S2R R7, SR_CTAID.X ;  /* 0x0000000000077919 */ /* 0x000eec0000002500 */
[----:B------:R-:W4:Y:S01]  /*0060*/  LDC.64 R2, c[0x0][0x210] ;  /* 0x00008400ff027b82 */ /* 0x000f220000000a00 */
[----:B-1----:R-:W-:-:S04]  /*0070*/  SHF.L.U32 R0, R0, 0x1, RZ ;  /* 0x0000000100007819 */ /* 0x002fc800000006ff */
[----:B------:R-:W-:-:S04]  /*0080*/  LOP3.LUT R0, R0, 0x1fe, RZ, 0xc0, !PT ;  /* 0x000001fe00007812 */ /* 0x000fc800078ec0ff */
[----:B---3--:R-:W-:-:S05]  /*0090*/  LEA R7, R7, R0, 0x9 ;  /* 0x0000000007077211 */ /* 0x008fca00078e48ff */
[----:B------:R-:W-:-:S04]  /*00a0*/  IMAD.HI R0, R7, -0x77777777, R6 ;  /* 0x8888888907007827 */ /* 0x000fc800078e0206 */
[----:B----4-:R-:W-:Y:S01]  /*00b0*/  IMAD.WIDE R2, R7, 0x4, R2 ;  /* 0x0000000407027825 */ /* 0x010fe200078e0202 */
[----:B------:R-:W-:-:S04]  /*00c0*/  SHF.R.U32.HI R9, RZ, 0x1f, R0 ;  /* 0x0000001fff097819 */ /* 0x000fc80000011600 */
[----:B------:R-:W-:-:S05]  /*00d0*/  LEA.HI.SX32 R9, R0, R9, 0x1c ;  /* 0x0000000900097211 */ /* 0x000fca00078fe2ff */
[----:B------:R-:W-:Y:S02]  /*00e0*/  IMAD R9, R9, -0x1e, R7 ;  /* 0xffffffe209097824 */ /* 0x000fe400078e0207 */
[----:B------:R-:W3:Y:S02]  /*00f0*/  LDG.E.64 R6, desc[UR4][R2.64] ;  /* 0x0000000402067981 */ /* 0x000ee4000c1e1b00 */
[----:B--2---:R-:W-:-:S06]  /*0100*/  IMAD.WIDE R4, R9, 0x4, R4 ;  /* 0x0000000409047825 */ /* 0x004fcc00078e0204 */
[----:B------:R-:W3:Y:S02]  /*0110*/  LDG.E.EL.64 R4, desc[UR4][R4.64] ;  /* 0x0000000404047981 */ /* 0x000ee4000c2e1b00 */
[----:B---3--:R-:W-:Y:S01]  /*0120*/  FADD R6, R6, R4 ;  /* 0x0000000406067221 */ /* 0x008fe20000000000 */
[----:B------:R-:W-:-:S05]  /*0130*/  FADD R7, R7, R5 ;  /* 0x0000000507077221 */ /* 0x000fca0000000000 */
[----:B------:R-:W-:Y:S01]  /*0140*/  STG.E.64 desc[UR4][R2.64], R6 ;  /* 0x0000000602007986 */ /* 0x000fe2000c101b04 */
[----:B------:R-:W-:Y:S05]  /*0150*/  EXIT ;  /* 0x000000000000794d */ /* 0x000fea0003800000 */
.L_x_0:
[----:B------:R-:W-:-:S00]  /*0160*/  BRA `(.L_x_0) ;  /* 0xfffffffc00fc7947 */ /* 0x000fc0000383ffff */
[----:B------:R-:W-:-:S00]  /*0170*/  NOP ;  /* 0x0000000000007918 */ /* 0x000fc00000000000 */
        /* <DEDUP_REMOVED lines=8> */
.L_x_1:


//--------------------- .nv.constant0.triton_poi_fused_clone_view_1 --------------------------
	.section	.nv.constant0.triton_poi_fused_clone_view_1,"a",@progbits
	.sectionflags	@""
	.align	4
.nv.constant0.triton_poi_fused_clone_view_1:
	.zero		548
